	.headerflags	@"EF_CUDA_TEXMODE_UNIFIED EF_CUDA_64BIT_ADDRESS EF_CUDA_ACCELERATORS EF_CUDA_SM90 EF_CUDA_VIRTUAL_SM(EF_CUDA_SM90)"
	.elftype	@"ET_EXEC"


//--------------------- .nv.info                  --------------------------
	.section	.nv.info,"",@"SHT_CUDA_INFO"
	.align	4


	//----- nvinfo : EIATTR_REGCOUNT
	.align		4
        /*0000*/ 	.byte	0x04, 0x2f
        /*0002*/ 	.short	(.L_1 - .L_0)
	.align		4
.L_0:
        /*0004*/ 	.word	index@(triton_per_fused_leaky_relu_mean_14)
        /*0008*/ 	.word	0x00000015


	//----- nvinfo : EIATTR_MIN_STACK_SIZE
	.align		4
.L_1:
        /*000c*/ 	.byte	0x04, 0x12
        /*000e*/ 	.short	(.L_3 - .L_2)
	.align		4
.L_2:
        /*0010*/ 	.word	index@(triton_per_fused_leaky_relu_mean_14)
        /*0014*/ 	.word	0x00000000


	//----- nvinfo : EIATTR_FRAME_SIZE
	.align		4
.L_3:
        /*0018*/ 	.byte	0x04, 0x11
        /*001a*/ 	.short	(.L_5 - .L_4)
	.align		4
.L_4:
        /*001c*/ 	.word	index@(triton_per_fused_leaky_relu_mean_14)
        /*0020*/ 	.word	0x00000000


	//----- nvinfo : EIATTR_MIN_STACK_SIZE
	.align		4
.L_5:
        /*0024*/ 	.byte	0x04, 0x12
        /*0026*/ 	.short	(.L_7 - .L_6)
	.align		4
.L_6:
        /*0028*/ 	.word	index@(triton_per_fused_leaky_relu_mean_14)
        /*002c*/ 	.word	0x00000000
.L_7:


//--------------------- .nv.info.triton_per_fused_leaky_relu_mean_14 --------------------------
	.section	.nv.info.triton_per_fused_leaky_relu_mean_14,"",@"SHT_CUDA_INFO"
	.sectionflags	@""
	.align	4


	//----- nvinfo : EIATTR_CUDA_API_VERSION
	.align		4
        /*0000*/ 	.byte	0x04, 0x37
        /*0002*/ 	.short	(.L_9 - .L_8)
.L_8:
        /*0004*/ 	.word	0x0000007c


	//----- nvinfo : EIATTR_KPARAM_INFO
	.align		4
.L_9:
        /*0008*/ 	.byte	0x04, 0x17
        /*000a*/ 	.short	(.L_11 - .L_10)
.L_10:
        /*000c*/ 	.word	0x00000000
        /*0010*/ 	.short	0x0003
        /*0012*/ 	.short	0x0014
        /*0014*/ 	.byte	0x00, 0xf0, 0x11, 0x00


	//----- nvinfo : EIATTR_KPARAM_INFO
	.align		4
.L_11:
        /*0018*/ 	.byte	0x04, 0x17
        /*001a*/ 	.short	(.L_13 - .L_12)
.L_12:
        /*001c*/ 	.word	0x00000000
        /*0020*/ 	.short	0x0002
        /*0022*/ 	.short	0x0010
        /*0024*/ 	.byte	0x00, 0xf0, 0x11, 0x00


	//----- nvinfo : EIATTR_KPARAM_INFO
	.align		4
.L_13:
        /*0028*/ 	.byte	0x04, 0x17
        /*002a*/ 	.short	(.L_15 - .L_14)
.L_14:
        /*002c*/ 	.word	0x00000000
        /*0030*/ 	.short	0x0001
        /*0032*/ 	.short	0x0008
        /*0034*/ 	.byte	0x00, 0xf4, 0x21, 0x00


	//----- nvinfo : EIATTR_KPARAM_INFO
	.align		4
.L_15:
        /*0038*/ 	.byte	0x04, 0x17
        /*003a*/ 	.short	(.L_17 - .L_16)
.L_16:
        /*003c*/ 	.word	0x00000000
        /*0040*/ 	.short	0x0000
        /*0042*/ 	.short	0x0000
        /*0044*/ 	.byte	0x00, 0xf4, 0x21, 0x00


	//----- nvinfo : EIATTR_SPARSE_MMA_MASK
	.align		4
.L_17:
        /*0048*/ 	.byte	0x03, 0x50
        /*004a*/ 	.short	0x0000


	//----- nvinfo : EIATTR_MAXREG_COUNT
	.align		4
        /*004c*/ 	.byte	0x03, 0x1b
        /*004e*/ 	.short	0x00ff


	//----- nvinfo : EIATTR_COOP_GROUP_MASK_REGIDS
	.align		4
        /*0050*/ 	.byte	0x04, 0x29
        /*0052*/ 	.short	(.L_19 - .L_18)


	//   ....[0]....
.L_18:
        /*0054*/ 	.word	0xffffffff


	//   ....[1]....
        /*0058*/ 	.word	0xffffffff


	//   ....[2]....
        /*005c*/ 	.word	0xffffffff


	//   ....[3]....
        /*0060*/ 	.word	0xffffffff


	//   ....[4]....
        /*0064*/ 	.word	0xffffffff


	//   ....[5]....
        /*0068*/ 	.word	0xffffffff


	//   ....[6]....
        /*006c*/ 	.word	0xffffffff


	//   ....[7]....
        /*0070*/ 	.word	0xffffffff


	//----- nvinfo : EIATTR_COOP_GROUP_INSTR_OFFSETS
	.align		4
.L_19:
        /*0074*/ 	.byte	0x04, 0x28
        /*0076*/ 	.short	(.L_21 - .L_20)


	//   ....[0]....
.L_20:
        /*0078*/ 	.word	0x00000330


	//   ....[1]....
        /*007c*/ 	.word	0x00000340


	//   ....[2]....
        /*0080*/ 	.word	0x00000350


	//   ....[3]....
        /*0084*/ 	.word	0x00000360


	//   ....[4]....
        /*0088*/ 	.word	0x000003c0


	//   ....[5]....
        /*008c*/ 	.word	0x000003e0


	//   ....[6]....
        /*0090*/ 	.word	0x00000400


	//   ....[7]....
        /*0094*/ 	.word	0x00000410


	//----- nvinfo : EIATTR_EXIT_INSTR_OFFSETS
	.align		4
.L_21:
        /*0098*/ 	.byte	0x04, 0x1c
        /*009a*/ 	.short	(.L_23 - .L_22)


	//   ....[0]....
.L_22:
        /*009c*/ 	.word	0x00000570


	//   ....[1]....
        /*00a0*/ 	.word	0x000005a0


	//----- nvinfo : EIATTR_REQNTID
	.align		4
.L_23:
        /*00a4*/ 	.byte	0x04, 0x10
        /*00a6*/ 	.short	(.L_25 - .L_24)
.L_24:
        /*00a8*/ 	.word	0x00000080
        /*00ac*/ 	.word	0x00000001
        /*00b0*/ 	.word	0x00000001


	//----- nvinfo : EIATTR_CBANK_PARAM_SIZE
	.align		4
.L_25:
        /*00b4*/ 	.byte	0x03, 0x19
        /*00b6*/ 	.short	0x0018


	//----- nvinfo : EIATTR_PARAM_CBANK
	.align		4
        /*00b8*/ 	.byte	0x04, 0x0a
        /*00ba*/ 	.short	(.L_27 - .L_26)
	.align		4
.L_26:
        /*00bc*/ 	.word	index@(.nv.constant0.triton_per_fused_leaky_relu_mean_14)
        /*00c0*/ 	.short	0x0210
        /*00c2*/ 	.short	0x0018


	//----- nvinfo : EIATTR_SW_WAR
	.align		4
.L_27:
        /*00c4*/ 	.byte	0x04, 0x36
        /*00c6*/ 	.short	(.L_29 - .L_28)
.L_28:
        /*00c8*/ 	.word	0x00000008
.L_29:


//--------------------- .nv.callgraph             --------------------------
	.section	.nv.callgraph,"",@"SHT_CUDA_CALLGRAPH"
	.align	4
	.sectionentsize	8
	.align		4
        /*0000*/ 	.word	0x00000000
	.align		4
        /*0004*/ 	.word	0xffffffff
	.align		4
        /*0008*/ 	.word	0x00000000
	.align		4
        /*000c*/ 	.word	0xfffffffe
	.align		4
        /*0010*/ 	.word	0x00000000
	.align		4
        /*0014*/ 	.word	0xfffffffd
	.align		4
        /*0018*/ 	.word	0x00000000
	.align		4
        /*001c*/ 	.word	0xfffffffc


//--------------------- .text.triton_per_fused_leaky_relu_mean_14 --------------------------
	.section	.text.triton_per_fused_leaky_relu_mean_14,"ax",@progbits
	.sectionflags	@"SHF_BARRIERS=1"
	.align	128
        .global         triton_per_fused_leaky_relu_mean_14
        .type           triton_per_fused_leaky_relu_mean_14,@function
        .size           triton_per_fused_leaky_relu_mean_14,(.L_x_1 - triton_per_fused_leaky_relu_mean_14)
        .other          triton_per_fused_leaky_relu_mean_14,@"STO_CUDA_ENTRY STV_DEFAULT"
triton_per_fused_leaky_relu_mean_14:
.text.triton_per_fused_leaky_relu_mean_14:
[----:B------:R-:W0:Y:S02]  /*0000*/  LDC R1, c[0x0][0x28] ;  /* 0x00000a00ff017b82 */ /* 0x000e240000000800 */
[----:B------:R-:W1:Y:S01]  /*0010*/  S2R R0, SR_CTAID.X ;  /* 0x0000000000007919 */ /* 0x000e620000002500 */
[----:B------:R-:W2:Y:S01]  /*0020*/  LDC.64 R6, c[0x0][0x218] ;  /* 0x00008600ff067b82 */ /* 0x000ea20000000a00 */
[----:B------:R-:W-:Y:S01]  /*0030*/  ULDC.64 UR6, c[0x0][0x208] ;  /* 0x0000820000067ab9 */ /* 0x000fe20000000a00 */
[----:B------:R-:W3:Y:S01]  /*0040*/  S2R R3, SR_TID.X ;  /* 0x0000000000037919 */ /* 0x000ee20000002100 */
[----:B-1----:R-:W-:Y:S02]  /*0050*/  IMAD.SHL.U32 R0, R0, 0x80, RZ ;  /* 0x0000008000007824 */ /* 0x002fe400078e00ff */
[----:B---3--:R-:W-:Y:S01]  /*0060*/  IMAD.SHL.U32 R9, R3, 0x4, RZ ;  /* 0x0000000403097824 */ /* 0x008fe200078e00ff */
[----:B------:R-:W-:-:S04]  /*0070*/  SHF.R.U32.HI R17, RZ, 0x5, R3 ;  /* 0x00000005ff117819 */ /* 0x000fc80000011603 */
[----:B------:R-:W-:Y:S02]  /*0080*/  LOP3.LUT R4, R0, 0x7c, R9, 0xf8, !PT ;  /* 0x0000007c00047812 */ /* 0x000fe400078ef809 */
[----:B------:R-:W-:Y:S02]  /*0090*/  SGXT.U32 R17, R17, 0x2 ;  /* 0x000000021111781a */ /* 0x000fe40000000000 */
[----:B------:R-:W-:Y:S02]  /*00a0*/  SHF.R.S32.HI R5, RZ, 0x1f, R4 ;  /* 0x0000001fff057819 */ /* 0x000fe40000011404 */
[----:B------:R-:W-:Y:S02]  /*00b0*/  ISETP.GE.AND P0, PT, R4, 0x200, PT ;  /* 0x000002000400780c */ /* 0x000fe40003f06270 */
[----:B------:R-:W-:Y:S02]  /*00c0*/  LEA.HI R5, R5, R4, RZ, 0x7 ;  /* 0x0000000405057211 */ /* 0x000fe400078f38ff */
[----:B------:R-:W-:-:S02]  /*00d0*/  ISETP.NE.AND P0, PT, R17, 0x3, !P0 ;  /* 0x000000031100780c */ /* 0x000fc40004705270 */
[----:B------:R-:W-:Y:S02]  /*00e0*/  LOP3.LUT R13, R5, 0xffffff80, RZ, 0xc0, !PT ;  /* 0xffffff80050d7812 */ /* 0x000fe400078ec0ff */
[----:B------:R-:W-:-:S03]  /*00f0*/  SHF.R.S32.HI R5, RZ, 0x7, R5 ;  /* 0x00000007ff057819 */ /* 0x000fc60000011405 */
[----:B------:R-:W-:-:S04]  /*0100*/  IMAD.IADD R12, R4, 0x1, -R13 ;  /* 0x00000001040c7824 */ /* 0x000fc800078e0a0d */
[----:B------:R-:W-:-:S04]  /*0110*/  IMAD R12, R17, 0x80, R12 ;  /* 0x00000080110c7824 */ /* 0x000fc800078e020c */
[----:B------:R-:W-:-:S04]  /*0120*/  IMAD R5, R5, 0x180, R12 ;  /* 0x0000018005057824 */ /* 0x000fc800078e020c */
[----:B--2---:R-:W-:Y:S01]  /*0130*/  IMAD.WIDE R14, R5, 0x4, R6 ;  /* 0x00000004050e7825 */ /* 0x004fe200078e0206 */
[----:B------:R-:W-:Y:S02]  /*0140*/  CS2R R4, SRZ ;  /* 0x0000000000047805 */ /* 0x000fe4000001ff00 */
[----:B------:R-:W-:-:S06]  /*0150*/  CS2R R6, SRZ ;  /* 0x0000000000067805 */ /* 0x000fcc000001ff00 */
[----:B------:R-:W2:Y:S01]  /*0160*/  @P0 LDG.E.128 R4, desc[UR6][R14.64] ;  /* 0x000000060e040981 */ /* 0x000ea2000c1e1d00 */
[----:B------:R-:W1:Y:S01]  /*0170*/  S2UR UR5, SR_CgaCtaId ;  /* 0x00000000000579c3 */ /* 0x000e620000008800 */
[----:B------:R-:W-:Y:S01]  /*0180*/  LOP3.LUT R13, R9, 0x7c, RZ, 0xc0, !PT ;  /* 0x0000007c090d7812 */ /* 0x000fe200078ec0ff */
[----:B------:R-:W-:Y:S01]  /*0190*/  UMOV UR4, 0x400 ;  /* 0x0000040000047882 */ /* 0x000fe20000000000 */
[----:B------:R-:W-:-:S03]  /*01a0*/  ISETP.GE.AND P1, PT, R3, 0x200, PT ;  /* 0x000002000300780c */ /* 0x000fc60003f26270 */
[----:B------:R-:W-:-:S05]  /*01b0*/  IMAD.SHL.U32 R12, R13, 0x4, RZ ;  /* 0x000000040d0c7824 */ /* 0x000fca00078e00ff */
[----:B------:R-:W-:Y:S01]  /*01c0*/  LOP3.LUT R17, R12, R17, RZ, 0xfc, !PT ;  /* 0x000000110c117212 */ /* 0x000fe200078efcff */
[----:B-1----:R-:W-:-:S06]  /*01d0*/  UPRMT UR4, UR5, 0x654, UR4 ;  /* 0x0000065405047896 */ /* 0x002fcc0008000004 */
[----:B------:R-:W-:Y:S02]  /*01e0*/  LEA R17, R17, UR4, 0x2 ;  /* 0x0000000411117c11 */ /* 0x000fe4000f8e10ff */
[----:B------:R-:W-:Y:S02]  /*01f0*/  LEA R13, R13, UR4, 0x4 ;  /* 0x000000040d0d7c11 */ /* 0x000fe4000f8e20ff */
[----:B--2---:R-:W-:Y:S02]  /*0200*/  SEL R4, R4, RZ, P0 ;  /* 0x000000ff04047207 */ /* 0x004fe40000000000 */
[----:B------:R-:W-:Y:S02]  /*0210*/  SEL R5, R5, RZ, P0 ;  /* 0x000000ff05057207 */ /* 0x000fe40000000000 */
[----:B------:R-:W-:Y:S02]  /*0220*/  SEL R6, R6, RZ, P0 ;  /* 0x000000ff06067207 */ /* 0x000fe40000000000 */
[----:B------:R-:W-:-:S02]  /*0230*/  SEL R7, R7, RZ, P0 ;  /* 0x000000ff07077207 */ /* 0x000fc40000000000 */
[----:B------:R-:W-:Y:S02]  /*0240*/  SEL R4, R4, RZ, P0 ;  /* 0x000000ff04047207 */ /* 0x000fe40000000000 */
[----:B------:R-:W-:Y:S02]  /*0250*/  SEL R14, R5, RZ, P0 ;  /* 0x000000ff050e7207 */ /* 0x000fe40000000000 */
[----:B------:R-:W-:Y:S01]  /*0260*/  SEL R6, R6, RZ, P0 ;  /* 0x000000ff06067207 */ /* 0x000fe20000000000 */
[----:B------:R-:W-:Y:S01]  /*0270*/  STS [R17], R4 ;  /* 0x0000000411007388 */ /* 0x000fe20000000800 */
[----:B------:R-:W-:Y:S02]  /*0280*/  SEL R16, R7, RZ, P0 ;  /* 0x000000ff07107207 */ /* 0x000fe40000000000 */
[C---:B------:R-:W-:Y:S01]  /*0290*/  LOP3.LUT P0, RZ, R3.reuse, 0x3, RZ, 0xc0, !PT ;  /* 0x0000000303ff7812 */ /* 0x040fe2000780c0ff */
[----:B------:R-:W-:Y:S03]  /*02a0*/  STS [R17+0x10], R14 ;  /* 0x0000100e11007388 */ /* 0x000fe60000000800 */
[C---:B------:R-:W-:Y:S01]  /*02b0*/  ISETP.LT.AND P0, PT, R3.reuse, 0x200, !P0 ;  /* 0x000002000300780c */ /* 0x040fe20004701270 */
[----:B------:R-:W-:Y:S04]  /*02c0*/  STS [R17+0x20], R6 ;  /* 0x0000200611007388 */ /* 0x000fe80000000800 */
[----:B------:R-:W-:Y:S01]  /*02d0*/  STS [R17+0x30], R16 ;  /* 0x0000301011007388 */ /* 0x000fe20000000800 */
[----:B------:R-:W-:Y:S06]  /*02e0*/  BAR.SYNC.DEFER_BLOCKING 0x0 ;  /* 0x0000000000007b1d */ /* 0x000fec0000010000 */
[----:B------:R-:W1:Y:S04]  /*02f0*/  @!P1 LDS R8, [R9+UR4] ;  /* 0x0000000409089984 */ /* 0x000e680008000800 */
[----:B------:R-:W2:Y:S04]  /*0300*/  @!P1 LDS R2, [R9+UR4+0x200] ;  /* 0x0002000409029984 */ /* 0x000ea80008000800 */
[----:B------:R-:W3:Y:S04]  /*0310*/  @!P1 LDS R10, [R9+UR4+0x400] ;  /* 0x00040004090a9984 */ /* 0x000ee80008000800 */
[----:B------:R-:W4:Y:S04]  /*0320*/  @!P1 LDS R11, [R9+UR4+0x600] ;  /* 0x00060004090b9984 */ /* 0x000f280008000800 */
[----:B-1----:R-:W1:Y:S04]  /*0330*/  SHFL.BFLY PT, R5, R8, 0x2, 0x1f ;  /* 0x0c401f0008057f89 */ /* 0x002e6800000e0000 */
[----:B--2---:R-:W2:Y:S04]  /*0340*/  SHFL.BFLY PT, R7, R2, 0x2, 0x1f ;  /* 0x0c401f0002077f89 */ /* 0x004ea800000e0000 */
[----:B---3--:R-:W3:Y:S04]  /*0350*/  SHFL.BFLY PT, R15, R10, 0x2, 0x1f ;  /* 0x0c401f000a0f7f89 */ /* 0x008ee800000e0000 */
[----:B----4-:R-:W4:Y:S01]  /*0360*/  SHFL.BFLY PT, R4, R11, 0x2, 0x1f ;  /* 0x0c401f000b047f89 */ /* 0x010f2200000e0000 */
[----:B-1----:R-:W-:Y:S01]  /*0370*/  FADD R5, R8, R5 ;  /* 0x0000000508057221 */ /* 0x002fe20000000000 */
[----:B--2---:R-:W-:Y:S01]  /*0380*/  FADD R7, R2, R7 ;  /* 0x0000000702077221 */ /* 0x004fe20000000000 */
[----:B------:R-:W-:-:S02]  /*0390*/  LOP3.LUT R2, R3, 0x7f, RZ, 0xc0, !PT ;  /* 0x0000007f03027812 */ /* 0x000fc400078ec0ff */
[----:B------:R-:W-:Y:S01]  /*03a0*/  LOP3.LUT R3, R0, 0x7f, R3, 0xf8, !PT ;  /* 0x0000007f00037812 */ /* 0x000fe200078ef803 */
[----:B---3--:R-:W-:Y:S01]  /*03b0*/  FADD R15, R10, R15 ;  /* 0x0000000f0a0f7221 */ /* 0x008fe20000000000 */
[----:B------:R-:W1:Y:S01]  /*03c0*/  SHFL.BFLY PT, R6, R7, 0x1, 0x1f ;  /* 0x0c201f0007067f89 */ /* 0x000e6200000e0000 */
[----:B----4-:R-:W-:-:S03]  /*03d0*/  FADD R16, R11, R4 ;  /* 0x000000040b107221 */ /* 0x010fc60000000000 */
[----:B------:R-:W2:Y:S01]  /*03e0*/  SHFL.BFLY PT, R14, R15, 0x1, 0x1f ;  /* 0x0c201f000f0e7f89 */ /* 0x000ea200000e0000 */
[----:B------:R-:W-:-:S03]  /*03f0*/  LEA R11, R2, UR4, 0x2 ;  /* 0x00000004020b7c11 */ /* 0x000fc6000f8e10ff */
[----:B------:R-:W3:Y:S04]  /*0400*/  SHFL.BFLY PT, R4, R5, 0x1, 0x1f ;  /* 0x0c201f0005047f89 */ /* 0x000ee800000e0000 */
[----:B------:R-:W4:Y:S01]  /*0410*/  SHFL.BFLY PT, R17, R16, 0x1, 0x1f ;  /* 0x0c201f0010117f89 */ /* 0x000f2200000e0000 */
[----:B-1----:R-:W-:Y:S01]  /*0420*/  FADD R10, R7, R6 ;  /* 0x00000006070a7221 */ /* 0x002fe20000000000 */
[----:B--2---:R-:W-:-:S04]  /*0430*/  FADD R14, R15, R14 ;  /* 0x0000000e0f0e7221 */ /* 0x004fc80000000000 */
[----:B------:R-:W-:Y:S01]  /*0440*/  @P0 STS [R9+UR4+0x200], R10 ;  /* 0x0002000a09000988 */ /* 0x000fe20008000804 */
[----:B---3--:R-:W-:-:S03]  /*0450*/  FADD R8, R5, R4 ;  /* 0x0000000405087221 */ /* 0x008fc60000000000 */
[----:B------:R-:W-:Y:S01]  /*0460*/  @P0 STS [R9+UR4+0x400], R14 ;  /* 0x0004000e09000988 */ /* 0x000fe20008000804 */
[----:B----4-:R-:W-:-:S03]  /*0470*/  FADD R18, R16, R17 ;  /* 0x0000001110127221 */ /* 0x010fc60000000000 */
[----:B------:R-:W-:Y:S04]  /*0480*/  @P0 STS [R9+UR4], R8 ;  /* 0x0000000809000988 */ /* 0x000fe80008000804 */
[----:B------:R1:W-:Y:S01]  /*0490*/  @P0 STS [R9+UR4+0x600], R18 ;  /* 0x0006001209000988 */ /* 0x0003e20008000804 */
[----:B------:R-:W-:Y:S01]  /*04a0*/  BAR.SYNC.DEFER_BLOCKING 0x0 ;  /* 0x0000000000007b1d */ /* 0x000fe20000010000 */
[----:B------:R-:W-:-:S07]  /*04b0*/  ISETP.GE.AND P0, PT, R3, 0x200, PT ;  /* 0x000002000300780c */ /* 0x000fce0003f06270 */
[----:B-1----:R-:W1:Y:S01]  /*04c0*/  LDC.64 R8, c[0x0][0x210] ;  /* 0x00008400ff087b82 */ /* 0x002e620000000a00 */
[----:B------:R-:W-:Y:S04]  /*04d0*/  LDS R4, [R13] ;  /* 0x000000000d047984 */ /* 0x000fe80000000800 */
[----:B------:R-:W-:Y:S01]  /*04e0*/  LDS R5, [R13+0x10] ;  /* 0x000010000d057984 */ /* 0x000fe20000000800 */
[----:B-1----:R-:W-:-:S03]  /*04f0*/  IMAD.WIDE R2, R3, 0x4, R8 ;  /* 0x0000000403027825 */ /* 0x002fc600078e0208 */
[----:B------:R-:W-:Y:S04]  /*0500*/  LDS R6, [R13+0x20] ;  /* 0x000020000d067984 */ /* 0x000fe80000000800 */
[----:B------:R-:W1:Y:S01]  /*0510*/  LDS R7, [R13+0x30] ;  /* 0x000030000d077984 */ /* 0x000e620000000800 */
[----:B------:R-:W-:Y:S06]  /*0520*/  BAR.SYNC.DEFER_BLOCKING 0x0 ;  /* 0x0000000000007b1d */ /* 0x000fec0000010000 */
[----:B-1----:R1:W-:Y:S02]  /*0530*/  STS.128 [R12+UR4], R4 ;  /* 0x000000040c007988 */ /* 0x0023e40008000c04 */
[----:B------:R-:W-:Y:S06]  /*0540*/  BAR.SYNC.DEFER_BLOCKING 0x0 ;  /* 0x0000000000007b1d */ /* 0x000fec0000010000 */
[----:B------:R-:W2:Y:S02]  /*0550*/  LDS R11, [R11] ;  /* 0x000000000b0b7984 */ /* 0x000ea40000000800 */
[----:B------:R-:W-:Y:S06]  /*0560*/  BAR.SYNC.DEFER_BLOCKING 0x0 ;  /* 0x0000000000007b1d */ /* 0x000fec0000010000 */
[----:B-1----:R-:W-:Y:S05]  /*0570*/  @P0 EXIT ;  /* 0x000000000000094d */ /* 0x002fea0003800000 */
[----:B--2---:R-:W-:-:S05]  /*0580*/  FMUL R11, R11, 0.0027700830250978469849 ;  /* 0x3b358a480b0b7820 */ /* 0x004fca0000400000 */
[----:B------:R-:W-:Y:S01]  /*0590*/  STG.E desc[UR6][R2.64], R11 ;  /* 0x0000000b02007986 */ /* 0x000fe2000c101906 */
[----:B------:R-:W-:Y:S05]  /*05a0*/  EXIT ;  /* 0x000000000000794d */ /* 0x000fea0003800000 */
.L_x_0:
[----:B------:R-:W-:-:S00]  /*05b0*/  BRA `(.L_x_0) ;  /* 0xfffffffc00fc7947 */ /* 0x000fc0000383ffff */
[----:B------:R-:W-:-:S00]  /*05c0*/  NOP ;  /* 0x0000000000007918 */ /* 0x000fc00000000000 */
        /* <DEDUP_REMOVED lines=11> */
.L_x_1:


//--------------------- .nv.shared.triton_per_fused_leaky_relu_mean_14 --------------------------
	.section	.nv.shared.triton_per_fused_leaky_relu_mean_14,"aw",@nobits
	.sectionflags	@""
	.align	16
	.zero		1024


//--------------------- .nv.constant0.triton_per_fused_leaky_relu_mean_14 --------------------------
	.section	.nv.constant0.triton_per_fused_leaky_relu_mean_14,"a",@progbits
	.sectionflags	@""
	.align	4
.nv.constant0.triton_per_fused_leaky_relu_mean_14:
	.zero		552
